//
// Generated by NVIDIA NVVM Compiler
//
// Compiler Build ID: CL-36424714
// Cuda compilation tools, release 13.0, V13.0.88
// Based on NVVM 20.0.0
//

.version 9.0
.target sm_100
.address_size 64

	// .globl	_Z10prefixSum3Pfi
// _ZZ10prefixSum3PfiE5mat_s has been demoted
// _ZZ10prefixSum3PfiE11in_buffer_s has been demoted
// _ZZ10prefixSum3PfiE12out_buffer_s has been demoted

.visible .entry _Z10prefixSum3Pfi(
	.param .u64 .ptr .align 1 _Z10prefixSum3Pfi_param_0,
	.param .u32 _Z10prefixSum3Pfi_param_1
)
{
	.reg .pred 	%p<13>;
	.reg .b32 	%r<36>;
	.reg .b32 	%f<38>;
	.reg .b64 	%rd<13>;
	// demoted variable
	.shared .align 4 .b8 _ZZ10prefixSum3PfiE5mat_s[512];
	// demoted variable
	.shared .align 4 .b8 _ZZ10prefixSum3PfiE11in_buffer_s[128];
	// demoted variable
	.shared .align 4 .b8 _ZZ10prefixSum3PfiE12out_buffer_s[128];
	ld.param.u64 	%rd3, [_Z10prefixSum3Pfi_param_0];
	ld.param.u32 	%r17, [_Z10prefixSum3Pfi_param_1];
	cvta.to.global.u64 	%rd1, %rd3;
	mov.u32 	%r18, %ctaid.x;
	mov.u32 	%r1, %ntid.x;
	shl.b32 	%r2, %r1, 2;
	mov.u32 	%r3, %tid.x;
	mad.lo.s32 	%r4, %r2, %r18, %r3;
	setp.ge.s32 	%p1, %r4, %r17;
	mov.f32 	%f33, 0f00000000;
	@%p1 bra 	$L__BB0_2;
	mul.wide.s32 	%rd4, %r4, 4;
	add.s64 	%rd5, %rd1, %rd4;
	ld.global.f32 	%f33, [%rd5];
$L__BB0_2:
	shl.b32 	%r19, %r3, 2;
	mov.u32 	%r20, _ZZ10prefixSum3PfiE5mat_s;
	add.s32 	%r5, %r20, %r19;
	st.shared.f32 	[%r5], %f33;
	add.s32 	%r6, %r4, %r1;
	setp.ge.s32 	%p2, %r6, %r17;
	mov.f32 	%f34, 0f00000000;
	@%p2 bra 	$L__BB0_4;
	mul.wide.s32 	%rd6, %r6, 4;
	add.s64 	%rd7, %rd1, %rd6;
	ld.global.f32 	%f34, [%rd7];
$L__BB0_4:
	add.s32 	%r7, %r5, %r2;
	st.shared.f32 	[%r7], %f34;
	add.s32 	%r8, %r6, %r1;
	setp.ge.s32 	%p3, %r8, %r17;
	mov.f32 	%f35, 0f00000000;
	@%p3 bra 	$L__BB0_6;
	mul.wide.s32 	%rd8, %r8, 4;
	add.s64 	%rd9, %rd1, %rd8;
	ld.global.f32 	%f35, [%rd9];
$L__BB0_6:
	add.s32 	%r9, %r7, %r2;
	st.shared.f32 	[%r9], %f35;
	add.s32 	%r10, %r8, %r1;
	setp.ge.s32 	%p4, %r10, %r17;
	mov.f32 	%f36, 0f00000000;
	@%p4 bra 	$L__BB0_8;
	mul.wide.s32 	%rd10, %r10, 4;
	add.s64 	%rd11, %rd1, %rd10;
	ld.global.f32 	%f36, [%rd11];
$L__BB0_8:
	add.s32 	%r21, %r9, %r2;
	st.shared.f32 	[%r21], %f36;
	bar.sync 	0;
	mad.lo.s32 	%r11, %r3, 12, %r5;
	ld.shared.f32 	%f19, [%r11];
	ld.shared.f32 	%f20, [%r11+4];
	add.f32 	%f21, %f19, %f20;
	st.shared.f32 	[%r11+4], %f21;
	ld.shared.f32 	%f22, [%r11+8];
	add.f32 	%f23, %f21, %f22;
	st.shared.f32 	[%r11+8], %f23;
	ld.shared.f32 	%f24, [%r11+12];
	add.f32 	%f25, %f23, %f24;
	st.shared.f32 	[%r11+12], %f25;
	mov.u32 	%r23, _ZZ10prefixSum3PfiE11in_buffer_s;
	add.s32 	%r12, %r23, %r19;
	st.shared.f32 	[%r12], %f25;
	bar.sync 	0;
	setp.lt.u32 	%p5, %r1, 2;
	@%p5 bra 	$L__BB0_11;
	mov.u32 	%r26, _ZZ10prefixSum3PfiE12out_buffer_s;
	add.s32 	%r13, %r26, %r19;
	mov.b32 	%r35, 1;
$L__BB0_10:
	setp.lt.u32 	%p6, %r3, %r35;
	sub.s32 	%r27, %r3, %r35;
	shl.b32 	%r28, %r27, 2;
	add.s32 	%r30, %r23, %r28;
	selp.b32 	%r31, %r12, %r30, %p6;
	ld.shared.f32 	%f26, [%r31];
	st.shared.f32 	[%r13], %f26;
	bar.sync 	0;
	ld.shared.f32 	%f27, [%r13];
	st.shared.f32 	[%r12], %f27;
	bar.sync 	0;
	shl.b32 	%r35, %r35, 1;
	setp.lt.u32 	%p7, %r35, %r1;
	@%p7 bra 	$L__BB0_10;
$L__BB0_11:
	setp.eq.s32 	%p8, %r3, 0;
	mov.f32 	%f37, 0f00000000;
	@%p8 bra 	$L__BB0_13;
	ld.shared.f32 	%f37, [%r12+-4];
$L__BB0_13:
	ld.shared.f32 	%f29, [%r11];
	add.f32 	%f11, %f37, %f29;
	st.shared.f32 	[%r11], %f11;
	ld.shared.f32 	%f30, [%r11+4];
	add.f32 	%f12, %f37, %f30;
	st.shared.f32 	[%r11+4], %f12;
	ld.shared.f32 	%f31, [%r11+8];
	add.f32 	%f13, %f37, %f31;
	st.shared.f32 	[%r11+8], %f13;
	ld.shared.f32 	%f32, [%r11+12];
	add.f32 	%f14, %f37, %f32;
	st.shared.f32 	[%r11+12], %f14;
	mad.lo.s32 	%r16, %r3, 3, %r4;
	setp.ge.s32 	%p9, %r16, %r17;
	mul.wide.s32 	%rd12, %r16, 4;
	add.s64 	%rd2, %rd1, %rd12;
	@%p9 bra 	$L__BB0_15;
	st.global.f32 	[%rd2], %f11;
$L__BB0_15:
	add.s32 	%r32, %r16, 1;
	setp.ge.s32 	%p10, %r32, %r17;
	@%p10 bra 	$L__BB0_17;
	st.global.f32 	[%rd2+4], %f12;
$L__BB0_17:
	add.s32 	%r33, %r16, 2;
	setp.ge.s32 	%p11, %r33, %r17;
	@%p11 bra 	$L__BB0_19;
	st.global.f32 	[%rd2+8], %f13;
$L__BB0_19:
	add.s32 	%r34, %r16, 3;
	setp.ge.s32 	%p12, %r34, %r17;
	@%p12 bra 	$L__BB0_21;
	st.global.f32 	[%rd2+12], %f14;
$L__BB0_21:
	ret;

}


// ===== COMPILED SASS (sm_100) =====

	.target	sm_100

	.elftype	@"ET_EXEC"


//--------------------- .note.nv.tkinfo           --------------------------
	.section	.note.nv.tkinfo,"",@"SHT_NOTE"
	.sectionflags	@"SHF_NOTE_NV_TKINFO"
	.tkinfo
        /*0018*/ 	.word	0x00000002
        /*0030*/ 	.string	""
        /*0030*/ 	.string	"ptxas"
        /*0030*/ 	.string	"Cuda compilation tools, release 13.0, V13.0.88"
        /*0030*/ 	.string	"Build cuda_13.0.r13.0/compiler.36424714_0"
        /*0030*/ 	.string	"-arch sm_100 -m 64 "



//--------------------- .note.nv.cuinfo           --------------------------
	.section	.note.nv.cuinfo,"",@"SHT_NOTE"
	.sectionflags	@"SHF_NOTE_NV_CUINFO"
        /*0018*/ 	.short	0x0002
        /*001a*/ 	.short	0x0064
        /*001c*/ 	.short	0x0082
	.zero		2


//--------------------- .nv.info                  --------------------------
	.section	.nv.info,"",@"SHT_CUDA_INFO"
	.align	4


	//----- nvinfo : EIATTR_REGCOUNT
	.align		4
        /*0000*/ 	.byte	0x04, 0x2f
        /*0002*/ 	.short	(.L_1 - .L_0)
	.align		4
.L_0:
        /*0004*/ 	.word	index@(_Z10prefixSum3Pfi)
        /*0008*/ 	.word	0x00000015


	//----- nvinfo : EIATTR_FRAME_SIZE
	.align		4
.L_1:
        /*000c*/ 	.byte	0x04, 0x11
        /*000e*/ 	.short	(.L_3 - .L_2)
	.align		4
.L_2:
        /*0010*/ 	.word	index@(_Z10prefixSum3Pfi)
        /*0014*/ 	.word	0x00000000


	//----- nvinfo : EIATTR_MIN_STACK_SIZE
	.align		4
.L_3:
        /*0018*/ 	.byte	0x04, 0x12
        /*001a*/ 	.short	(.L_5 - .L_4)
	.align		4
.L_4:
        /*001c*/ 	.word	index@(_Z10prefixSum3Pfi)
        /*0020*/ 	.word	0x00000000
.L_5:


//--------------------- .nv.compat                --------------------------
	.section	.nv.compat,"",@"SHT_CUDA_COMPAT_INFO"
	.align	4
        /*0000*/ 	.byte	0x02, 0x09, 0x00, 0x00, 0x02, 0x02, 0x01, 0x00, 0x02, 0x05, 0x05, 0x00, 0x03, 0x07, 0x01, 0x01
        /*0010*/ 	.byte	0x02, 0x03, 0x00, 0x00, 0x02, 0x06, 0x01, 0x00, 0x04, 0x0b, 0x08, 0x00, 0x09, 0x00, 0x00, 0x00
        /*0020*/ 	.byte	0x00, 0x00, 0x00, 0x00


//--------------------- .nv.info._Z10prefixSum3Pfi --------------------------
	.section	.nv.info._Z10prefixSum3Pfi,"",@"SHT_CUDA_INFO"
	.sectionflags	@""
	.align	4


	//----- nvinfo : EIATTR_CUDA_API_VERSION
	.align		4
        /*0000*/ 	.byte	0x04, 0x37
        /*0002*/ 	.short	(.L_7 - .L_6)
.L_6:
        /*0004*/ 	.word	0x00000082


	//----- nvinfo : EIATTR_KPARAM_INFO
	.align		4
.L_7:
        /*0008*/ 	.byte	0x04, 0x17
        /*000a*/ 	.short	(.L_9 - .L_8)
.L_8:
        /*000c*/ 	.word	0x00000000
        /*0010*/ 	.short	0x0001
        /*0012*/ 	.short	0x0008
        /*0014*/ 	.byte	0x00, 0xf0, 0x11, 0x00


	//----- nvinfo : EIATTR_KPARAM_INFO
	.align		4
.L_9:
        /*0018*/ 	.byte	0x04, 0x17
        /*001a*/ 	.short	(.L_11 - .L_10)
.L_10:
        /*001c*/ 	.word	0x00000000
        /*0020*/ 	.short	0x0000
        /*0022*/ 	.short	0x0000
        /*0024*/ 	.byte	0x00, 0xf5, 0x21, 0x00


	//----- nvinfo : EIATTR_SPARSE_MMA_MASK
	.align		4
.L_11:
        /*0028*/ 	.byte	0x03, 0x50
        /*002a*/ 	.short	0x0000


	//----- nvinfo : EIATTR_MAXREG_COUNT
	.align		4
        /*002c*/ 	.byte	0x03, 0x1b
        /*002e*/ 	.short	0x00ff


	//----- nvinfo : EIATTR_NUM_BARRIERS
	.align		4
        /*0030*/ 	.byte	0x02, 0x4c
        /*0032*/ 	.byte	0x01
	.zero		1


	//----- nvinfo : EIATTR_MERCURY_ISA_VERSION
	.align		4
        /*0034*/ 	.byte	0x03, 0x5f
        /*0036*/ 	.short	0x0101


	//----- nvinfo : EIATTR_VRC_CTA_INIT_COUNT
	.align		4
        /*0038*/ 	.byte	0x02, 0x4a
	.zero		1
	.zero		1


	//----- nvinfo : EIATTR_EXIT_INSTR_OFFSETS
	.align		4
        /*003c*/ 	.byte	0x04, 0x1c
        /*003e*/ 	.short	(.L_13 - .L_12)


	//   ....[0]....
.L_12:
        /*0040*/ 	.word	0x00000690


	//   ....[1]....
        /*0044*/ 	.word	0x000006b0


	//----- nvinfo : EIATTR_CBANK_PARAM_SIZE
	.align		4
.L_13:
        /*0048*/ 	.byte	0x03, 0x19
        /*004a*/ 	.short	0x000c


	//----- nvinfo : EIATTR_PARAM_CBANK
	.align		4
        /*004c*/ 	.byte	0x04, 0x0a
        /*004e*/ 	.short	(.L_15 - .L_14)
	.align		4
.L_14:
        /*0050*/ 	.word	index@(.nv.constant0._Z10prefixSum3Pfi)
        /*0054*/ 	.short	0x0380
        /*0056*/ 	.short	0x000c


	//----- nvinfo : EIATTR_SW_WAR
	.align		4
.L_15:
        /*0058*/ 	.byte	0x04, 0x36
        /*005a*/ 	.short	(.L_17 - .L_16)
.L_16:
        /*005c*/ 	.word	0x00000008
.L_17:


//--------------------- .nv.callgraph             --------------------------
	.section	.nv.callgraph,"",@"SHT_CUDA_CALLGRAPH"
	.align	4
	.sectionentsize	8
	.align		4
        /*0000*/ 	.word	0x00000000
	.align		4
        /*0004*/ 	.word	0xffffffff
	.align		4
        /*0008*/ 	.word	0x00000000
	.align		4
        /*000c*/ 	.word	0xfffffffe
	.align		4
        /*0010*/ 	.word	0x00000000
	.align		4
        /*0014*/ 	.word	0xfffffffd
	.align		4
        /*0018*/ 	.word	0x00000000
	.align		4
        /*001c*/ 	.word	0xfffffffc


//--------------------- .text._Z10prefixSum3Pfi   --------------------------
	.section	.text._Z10prefixSum3Pfi,"ax",@progbits
	.align	128
        .global         _Z10prefixSum3Pfi
        .type           _Z10prefixSum3Pfi,@function
        .size           _Z10prefixSum3Pfi,(.L_x_3 - _Z10prefixSum3Pfi)
        .other          _Z10prefixSum3Pfi,@"STO_CUDA_ENTRY STV_DEFAULT"
_Z10prefixSum3Pfi:
.text._Z10prefixSum3Pfi:
[----:B------:R-:W-:Y:S01]  /*0000*/  LDC R1, c[0x0][0x37c] ;  /* 0x0000df00ff017b82 */ /* 0x000fe20000000800 */
[----:B------:R-:W0:Y:S01]  /*0010*/  S2R R0, SR_TID.X ;  /* 0x0000000000007919 */ /* 0x000e220000002100 */
[----:B------:R-:W1:Y:S01]  /*0020*/  LDCU UR10, c[0x0][0x360] ;  /* 0x00006c00ff0a77ac */ /* 0x000e620008000800 */
[----:B------:R-:W-:Y:S02]  /*0030*/  HFMA2 R14, -RZ, RZ, 0, 0 ;  /* 0x00000000ff0e7431 */ /* 0x000fe400000001ff */
[----:B------:R-:W-:Y:S01]  /*0040*/  IMAD.MOV.U32 R12, RZ, RZ, RZ ;  /* 0x000000ffff0c7224 */ /* 0x000fe200078e00ff */
[----:B------:R-:W0:Y:S01]  /*0050*/  S2R R3, SR_CTAID.X ;  /* 0x0000000000037919 */ /* 0x000e220000002500 */
[----:B------:R-:W2:Y:S01]  /*0060*/  LDCU UR11, c[0x0][0x388] ;  /* 0x00007100ff0b77ac */ /* 0x000ea20008000800 */
[----:B------:R-:W-:Y:S01]  /*0070*/  IMAD.MOV.U32 R16, RZ, RZ, RZ ;  /* 0x000000ffff107224 */ /* 0x000fe200078e00ff */
[----:B------:R-:W-:Y:S01]  /*0080*/  MOV R18, RZ ;  /* 0x000000ff00127202 */ /* 0x000fe20000000f00 */
[----:B------:R-:W3:Y:S01]  /*0090*/  LDCU.64 UR8, c[0x0][0x358] ;  /* 0x00006b00ff0877ac */ /* 0x000ee20008000a00 */
[----:B-1----:R-:W-:-:S06]  /*00a0*/  USHF.L.U32 UR5, UR10, 0x2, URZ ;  /* 0x000000020a057899 */ /* 0x002fcc00080006ff */
[----:B0-----:R-:W-:-:S04]  /*00b0*/  IMAD R3, R3, UR5, R0 ;  /* 0x0000000503037c24 */ /* 0x001fc8000f8e0200 */
[C---:B------:R-:W-:Y:S01]  /*00c0*/  VIADD R13, R3.reuse, UR10 ;  /* 0x0000000a030d7c36 */ /* 0x040fe20008000000 */
[----:B--2---:R-:W-:-:S03]  /*00d0*/  ISETP.GE.AND P0, PT, R3, UR11, PT ;  /* 0x0000000b03007c0c */ /* 0x004fc6000bf06270 */
[C---:B------:R-:W-:Y:S01]  /*00e0*/  VIADD R15, R13.reuse, UR10 ;  /* 0x0000000a0d0f7c36 */ /* 0x040fe20008000000 */
[----:B------:R-:W-:-:S04]  /*00f0*/  ISETP.GE.AND P1, PT, R13, UR11, PT ;  /* 0x0000000b0d007c0c */ /* 0x000fc8000bf26270 */
[C---:B------:R-:W-:Y:S02]  /*0100*/  IADD3 R17, PT, PT, R15.reuse, UR10, RZ ;  /* 0x0000000a0f117c10 */ /* 0x040fe4000fffe0ff */
[----:B------:R-:W-:Y:S02]  /*0110*/  ISETP.GE.AND P2, PT, R15, UR11, PT ;  /* 0x0000000b0f007c0c */ /* 0x000fe4000bf46270 */
[----:B------:R-:W-:Y:S01]  /*0120*/  ISETP.GE.AND P3, PT, R17, UR11, PT ;  /* 0x0000000b11007c0c */ /* 0x000fe2000bf66270 */
[----:B------:R-:W0:Y:S08]  /*0130*/  @!P0 LDC.64 R6, c[0x0][0x380] ;  /* 0x0000e000ff068b82 */ /* 0x000e300000000a00 */
[----:B------:R-:W1:Y:S08]  /*0140*/  @!P1 LDC.64 R4, c[0x0][0x380] ;  /* 0x0000e000ff049b82 */ /* 0x000e700000000a00 */
[----:B------:R-:W2:Y:S08]  /*0150*/  @!P2 LDC.64 R8, c[0x0][0x380] ;  /* 0x0000e000ff08ab82 */ /* 0x000eb00000000a00 */
[----:B------:R-:W4:Y:S01]  /*0160*/  @!P3 LDC.64 R10, c[0x0][0x380] ;  /* 0x0000e000ff0abb82 */ /* 0x000f220000000a00 */
[----:B0-----:R-:W-:-:S05]  /*0170*/  @!P0 IMAD.WIDE R6, R3, 0x4, R6 ;  /* 0x0000000403068825 */ /* 0x001fca00078e0206 */
[----:B---3--:R-:W3:Y:S01]  /*0180*/  @!P0 LDG.E R12, desc[UR8][R6.64] ;  /* 0x00000008060c8981 */ /* 0x008ee2000c1e1900 */
[----:B-1----:R-:W-:-:S05]  /*0190*/  @!P1 IMAD.WIDE R4, R13, 0x4, R4 ;  /* 0x000000040d049825 */ /* 0x002fca00078e0204 */
[----:B------:R-:W5:Y:S01]  /*01a0*/  @!P1 LDG.E R14, desc[UR8][R4.64] ;  /* 0x00000008040e9981 */ /* 0x000f62000c1e1900 */
[----:B--2---:R-:W-:-:S05]  /*01b0*/  @!P2 IMAD.WIDE R8, R15, 0x4, R8 ;  /* 0x000000040f08a825 */ /* 0x004fca00078e0208 */
[----:B------:R-:W2:Y:S01]  /*01c0*/  @!P2 LDG.E R16, desc[UR8][R8.64] ;  /* 0x000000080810a981 */ /* 0x000ea2000c1e1900 */
[----:B----4-:R-:W-:-:S05]  /*01d0*/  @!P3 IMAD.WIDE R10, R17, 0x4, R10 ;  /* 0x00000004110ab825 */ /* 0x010fca00078e020a */
[----:B------:R-:W4:Y:S01]  /*01e0*/  @!P3 LDG.E R18, desc[UR8][R10.64] ;  /* 0x000000080a12b981 */ /* 0x000f22000c1e1900 */
[----:B------:R-:W0:Y:S01]  /*01f0*/  S2UR UR6, SR_CgaCtaId ;  /* 0x00000000000679c3 */ /* 0x000e220000008800 */
[----:B------:R-:W-:Y:S02]  /*0200*/  UMOV UR4, 0x400 ;  /* 0x0000040000047882 */ /* 0x000fe40000000000 */
[----:B0-----:R-:W-:-:S06]  /*0210*/  ULEA UR7, UR6, UR4, 0x18 ;  /* 0x0000000406077291 */ /* 0x001fcc000f8ec0ff */
[----:B------:R-:W-:-:S05]  /*0220*/  LEA R13, R0, UR7, 0x2 ;  /* 0x00000007000d7c11 */ /* 0x000fca000f8e10ff */
[----:B------:R-:W-:-:S05]  /*0230*/  VIADD R15, R13, UR5 ;  /* 0x000000050d0f7c36 */ /* 0x000fca0008000000 */
[----:B------:R-:W-:Y:S01]  /*0240*/  IADD3 R17, PT, PT, R15, UR5, RZ ;  /* 0x000000050f117c10 */ /* 0x000fe2000fffe0ff */
[C---:B------:R-:W-:Y:S01]  /*0250*/  IMAD R2, R0.reuse, 0xc, R13 ;  /* 0x0000000c00027824 */ /* 0x040fe200078e020d */
[----:B------:R-:W-:Y:S01]  /*0260*/  UISETP.GE.U32.AND UP0, UPT, UR10, 0x2, UPT ;  /* 0x000000020a00788c */ /* 0x000fe2000bf06070 */
[----:B------:R-:W-:Y:S01]  /*0270*/  ISETP.NE.AND P1, PT, R0, RZ, PT ;  /* 0x000000ff0000720c */ /* 0x000fe20003f25270 */
[----:B---3--:R-:W-:Y:S04]  /*0280*/  STS [R13], R12 ;  /* 0x0000000c0d007388 */ /* 0x008fe80000000800 */
[----:B-----5:R-:W-:Y:S04]  /*0290*/  STS [R13+UR5], R14 ;  /* 0x0000000e0d007988 */ /* 0x020fe80008000805 */
[----:B--2---:R-:W-:Y:S04]  /*02a0*/  STS [R15+UR5], R16 ;  /* 0x000000100f007988 */ /* 0x004fe80008000805 */
[----:B----4-:R-:W-:Y:S01]  /*02b0*/  STS [R17+UR5], R18 ;  /* 0x0000001211007988 */ /* 0x010fe20008000805 */
[----:B------:R-:W-:Y:S06]  /*02c0*/  BAR.SYNC.DEFER_BLOCKING 0x0 ;  /* 0x0000000000007b1d */ /* 0x000fec0000010000 */
[----:B------:R-:W-:Y:S04]  /*02d0*/  LDS R4, [R2] ;  /* 0x0000000002047984 */ /* 0x000fe80000000800 */
[----:B------:R-:W0:Y:S04]  /*02e0*/  LDS R5, [R2+0x4] ;  /* 0x0000040002057984 */ /* 0x000e280000000800 */
[----:B------:R-:W1:Y:S04]  /*02f0*/  LDS R6, [R2+0x8] ;  /* 0x0000080002067984 */ /* 0x000e680000000800 */
[----:B------:R-:W2:Y:S01]  /*0300*/  LDS R8, [R2+0xc] ;  /* 0x00000c0002087984 */ /* 0x000ea20000000800 */
[----:B------:R-:W-:-:S04]  /*0310*/  UIADD3 UR5, UPT, UPT, UR4, 0x200, URZ ;  /* 0x0000020004057890 */ /* 0x000fc8000fffe0ff */
[----:B------:R-:W-:Y:S01]  /*0320*/  ULEA UR5, UR6, UR5, 0x18 ;  /* 0x0000000506057291 */ /* 0x000fe2000f8ec0ff */
[----:B0-----:R-:W-:-:S04]  /*0330*/  FADD R5, R4, R5 ;  /* 0x0000000504057221 */ /* 0x001fc80000000000 */
[----:B-1----:R-:W-:Y:S01]  /*0340*/  FADD R7, R5, R6 ;  /* 0x0000000605077221 */ /* 0x002fe20000000000 */
[----:B------:R-:W-:-:S03]  /*0350*/  LEA R6, R0, UR5, 0x2 ;  /* 0x0000000500067c11 */ /* 0x000fc6000f8e10ff */
[----:B--2---:R-:W-:Y:S01]  /*0360*/  FADD R9, R7, R8 ;  /* 0x0000000807097221 */ /* 0x004fe20000000000 */
[----:B------:R0:W-:Y:S04]  /*0370*/  STS [R2+0x4], R5 ;  /* 0x0000040502007388 */ /* 0x0001e80000000800 */
[----:B------:R0:W-:Y:S04]  /*0380*/  STS [R2+0x8], R7 ;  /* 0x0000080702007388 */ /* 0x0001e80000000800 */
[----:B------:R0:W-:Y:S04]  /*0390*/  STS [R2+0xc], R9 ;  /* 0x00000c0902007388 */ /* 0x0001e80000000800 */
[----:B------:R0:W-:Y:S01]  /*03a0*/  STS [R6], R9 ;  /* 0x0000000906007388 */ /* 0x0001e20000000800 */
[----:B------:R-:W-:Y:S01]  /*03b0*/  IMAD.MOV.U32 R8, RZ, RZ, RZ ;  /* 0x000000ffff087224 */ /* 0x000fe200078e00ff */
[----:B------:R-:W-:Y:S06]  /*03c0*/  BAR.SYNC.DEFER_BLOCKING 0x0 ;  /* 0x0000000000007b1d */ /* 0x000fec0000010000 */
[----:B------:R-:W-:Y:S05]  /*03d0*/  BRA.U !UP0, `(.L_x_0) ;  /* 0x0000000108447547 */ /* 0x000fea000b800000 */
[----:B------:R-:W-:-:S04]  /*03e0*/  UIADD3 UR4, UPT, UPT, UR4, 0x280, URZ ;  /* 0x0000028004047890 */ /* 0x000fc8000fffe0ff */
[----:B------:R-:W-:-:S06]  /*03f0*/  ULEA UR4, UR6, UR4, 0x18 ;  /* 0x0000000406047291 */ /* 0x000fcc000f8ec0ff */
[----:B------:R-:W-:Y:S01]  /*0400*/  LEA R4, R0, UR4, 0x2 ;  /* 0x0000000400047c11 */ /* 0x000fe2000f8e10ff */
[----:B------:R-:W-:-:S06]  /*0410*/  UMOV UR4, 0x1 ;  /* 0x0000000100047882 */ /* 0x000fcc0000000000 */
.L_x_1:
[C---:B0-----:R-:W-:Y:S02]  /*0420*/  IADD3 R5, PT, PT, R0.reuse, -UR4, RZ ;  /* 0x8000000400057c10 */ /* 0x041fe4000fffe0ff */
[----:B------:R-:W-:Y:S01]  /*0430*/  ISETP.GE.U32.AND P0, PT, R0, UR4, PT ;  /* 0x0000000400007c0c */ /* 0x000fe2000bf06070 */
[----:B------:R-:W-:Y:S01]  /*0440*/  USHF.L.U32 UR4, UR4, 0x1, URZ ;  /* 0x0000000104047899 */ /* 0x000fe200080006ff */
[----:B------:R-:W-:-:S03]  /*0450*/  LEA R5, R5, UR5, 0x2 ;  /* 0x0000000505057c11 */ /* 0x000fc6000f8e10ff */
[----:B------:R-:W-:Y:S01]  /*0460*/  UISETP.GE.U32.AND UP0, UPT, UR4, UR10, UPT ;  /* 0x0000000a0400728c */ /* 0x000fe2000bf06070 */
[----:B------:R-:W-:-:S06]  /*0470*/  SEL R5, R6, R5, !P0 ;  /* 0x0000000506057207 */ /* 0x000fcc0004000000 */
[----:B------:R-:W0:Y:S04]  /*0480*/  LDS R5, [R5] ;  /* 0x0000000005057984 */ /* 0x000e280000000800 */
[----:B0-----:R-:W-:Y:S01]  /*0490*/  STS [R4], R5 ;  /* 0x0000000504007388 */ /* 0x001fe20000000800 */
[----:B------:R-:W-:Y:S06]  /*04a0*/  BAR.SYNC.DEFER_BLOCKING 0x0 ;  /* 0x0000000000007b1d */ /* 0x000fec0000010000 */
[----:B-1----:R-:W0:Y:S04]  /*04b0*/  LDS R7, [R4] ;  /* 0x0000000004077984 */ /* 0x002e280000000800 */
[----:B0-----:R1:W-:Y:S01]  /*04c0*/  STS [R6], R7 ;  /* 0x0000000706007388 */ /* 0x0013e20000000800 */
[----:B------:R-:W-:Y:S06]  /*04d0*/  BAR.SYNC.DEFER_BLOCKING 0x0 ;  /* 0x0000000000007b1d */ /* 0x000fec0000010000 */
[----:B------:R-:W-:Y:S05]  /*04e0*/  BRA.U !UP0, `(.L_x_1) ;  /* 0xfffffffd08cc7547 */ /* 0x000fea000b83ffff */
.L_x_0:
[----:B------:R-:W-:Y:S01]  /*04f0*/  @P1 LDS R8, [R6+-0x4] ;  /* 0xfffffc0006081984 */ /* 0x000fe20000000800 */
[----:B0-----:R-:W0:Y:S01]  /*0500*/  LDC.64 R4, c[0x0][0x380] ;  /* 0x0000e000ff047b82 */ /* 0x001e220000000a00 */
[----:B------:R-:W-:Y:S02]  /*0510*/  IMAD R3, R0, 0x3, R3 ;  /* 0x0000000300037824 */ /* 0x000fe400078e0203 */
[----:B-1----:R-:W1:Y:S02]  /*0520*/  LDS R7, [R2] ;  /* 0x0000000002077984 */ /* 0x002e640000000800 */
[C---:B------:R-:W-:Y:S01]  /*0530*/  VIADD R0, R3.reuse, 0x1 ;  /* 0x0000000103007836 */ /* 0x040fe20000000000 */
[C---:B------:R-:W-:Y:S01]  /*0540*/  IADD3 R10, PT, PT, R3.reuse, 0x2, RZ ;  /* 0x00000002030a7810 */ /* 0x040fe20007ffe0ff */
[----:B------:R-:W2:Y:S01]  /*0550*/  LDS R9, [R2+0x4] ;  /* 0x0000040002097984 */ /* 0x000ea20000000800 */
[C---:B------:R-:W-:Y:S02]  /*0560*/  IADD3 R12, PT, PT, R3.reuse, 0x3, RZ ;  /* 0x00000003030c7810 */ /* 0x040fe40007ffe0ff */
[----:B------:R-:W-:Y:S01]  /*0570*/  ISETP.GE.AND P0, PT, R3, UR11, PT ;  /* 0x0000000b03007c0c */ /* 0x000fe2000bf06270 */
[----:B------:R-:W3:Y:S01]  /*0580*/  LDS R11, [R2+0x8] ;  /* 0x00000800020b7984 */ /* 0x000ee20000000800 */
[----:B------:R-:W-:-:S02]  /*0590*/  ISETP.GE.AND P1, PT, R0, UR11, PT ;  /* 0x0000000b00007c0c */ /* 0x000fc4000bf26270 */
[----:B------:R-:W-:Y:S01]  /*05a0*/  ISETP.GE.AND P2, PT, R10, UR11, PT ;  /* 0x0000000b0a007c0c */ /* 0x000fe2000bf46270 */
[----:B------:R-:W4:Y:S01]  /*05b0*/  LDS R13, [R2+0xc] ;  /* 0x00000c00020d7984 */ /* 0x000f220000000800 */
[----:B------:R-:W-:Y:S01]  /*05c0*/  ISETP.GE.AND P3, PT, R12, UR11, PT ;  /* 0x0000000b0c007c0c */ /* 0x000fe2000bf66270 */
[----:B0-----:R-:W-:-:S04]  /*05d0*/  IMAD.WIDE R4, R3, 0x4, R4 ;  /* 0x0000000403047825 */ /* 0x001fc800078e0204 */
[--C-:B-1----:R-:W-:Y:S01]  /*05e0*/  FADD R7, R7, R8.reuse ;  /* 0x0000000807077221 */ /* 0x102fe20000000000 */
[----:B--2---:R-:W-:-:S04]  /*05f0*/  FADD R9, R9, R8 ;  /* 0x0000000809097221 */ /* 0x004fc80000000000 */
[----:B------:R0:W-:Y:S01]  /*0600*/  STS [R2], R7 ;  /* 0x0000000702007388 */ /* 0x0001e20000000800 */
[----:B---3--:R-:W-:-:S03]  /*0610*/  FADD R11, R11, R8 ;  /* 0x000000080b0b7221 */ /* 0x008fc60000000000 */
[----:B------:R0:W-:Y:S01]  /*0620*/  STS [R2+0x4], R9 ;  /* 0x0000040902007388 */ /* 0x0001e20000000800 */
[----:B----4-:R-:W-:-:S03]  /*0630*/  FADD R13, R13, R8 ;  /* 0x000000080d0d7221 */ /* 0x010fc60000000000 */
[----:B------:R0:W-:Y:S04]  /*0640*/  STS [R2+0x8], R11 ;  /* 0x0000080b02007388 */ /* 0x0001e80000000800 */
[----:B------:R0:W-:Y:S04]  /*0650*/  STS [R2+0xc], R13 ;  /* 0x00000c0d02007388 */ /* 0x0001e80000000800 */
[----:B------:R0:W-:Y:S04]  /*0660*/  @!P0 STG.E desc[UR8][R4.64], R7 ;  /* 0x0000000704008986 */ /* 0x0001e8000c101908 */
[----:B------:R0:W-:Y:S04]  /*0670*/  @!P1 STG.E desc[UR8][R4.64+0x4], R9 ;  /* 0x0000040904009986 */ /* 0x0001e8000c101908 */
[----:B------:R0:W-:Y:S01]  /*0680*/  @!P2 STG.E desc[UR8][R4.64+0x8], R11 ;  /* 0x0000080b0400a986 */ /* 0x0001e2000c101908 */
[----:B------:R-:W-:Y:S05]  /*0690*/  @P3 EXIT ;  /* 0x000000000000394d */ /* 0x000fea0003800000 */
[----:B------:R-:W-:Y:S01]  /*06a0*/  STG.E desc[UR8][R4.64+0xc], R13 ;  /* 0x00000c0d04007986 */ /* 0x000fe2000c101908 */
[----:B------:R-:W-:Y:S05]  /*06b0*/  EXIT ;  /* 0x000000000000794d */ /* 0x000fea0003800000 */
.L_x_2:
[----:B------:R-:W-:-:S00]  /*06c0*/  BRA `(.L_x_2) ;  /* 0xfffffffc00fc7947 */ /* 0x000fc0000383ffff */
[----:B------:R-:W-:-:S00]  /*06d0*/  NOP ;  /* 0x0000000000007918 */ /* 0x000fc00000000000 */
        /* <DEDUP_REMOVED lines=10> */
.L_x_3:


//--------------------- .nv.shared._Z10prefixSum3Pfi --------------------------
	.section	.nv.shared._Z10prefixSum3Pfi,"aw",@nobits
	.sectionflags	@""
	.align	4
.nv.shared._Z10prefixSum3Pfi:
	.zero		1792


//--------------------- .nv.shared.reserved.0     --------------------------
	.section	.nv.shared.reserved.0,"aw",@nobits
	.weak		__nv_reservedSMEM_offset_0_alias
	.size		__nv_reservedSMEM_offset_0_alias, 0, 64
	.other		__nv_reservedSMEM_offset_0_alias,@"STO_CUDA_RESERVED_SHARED STV_DEFAULT"
__nv_reservedSMEM_offset_0_alias:
	.zero		0
	.zero		64


//--------------------- .nv.constant0._Z10prefixSum3Pfi --------------------------
	.section	.nv.constant0._Z10prefixSum3Pfi,"a",@progbits
	.sectionflags	@""
	.align	4
.nv.constant0._Z10prefixSum3Pfi:
	.zero		908


//--------------------- SYMBOLS --------------------------

	.type		.nv.reservedSmem.offset0,@object
	.size		.nv.reservedSmem.offset0,0x4
	.type		.nv.reservedSmem.cap,@object
	.size		.nv.reservedSmem.cap,0x4
